//
// Generated by NVIDIA NVVM Compiler
//
// Compiler Build ID: CL-36424714
// Cuda compilation tools, release 13.0, V13.0.88
// Based on NVVM 20.0.0
//

.version 9.0
.target sm_100
.address_size 64

	// .globl	_Z21matMulTiledThreadTilePKfS0_Pfi
// _ZZ21matMulTiledThreadTilePKfS0_PfiE5tileA has been demoted
// _ZZ21matMulTiledThreadTilePKfS0_PfiE5tileB has been demoted

.visible .entry _Z21matMulTiledThreadTilePKfS0_Pfi(
	.param .u64 .ptr .align 1 _Z21matMulTiledThreadTilePKfS0_Pfi_param_0,
	.param .u64 .ptr .align 1 _Z21matMulTiledThreadTilePKfS0_Pfi_param_1,
	.param .u64 .ptr .align 1 _Z21matMulTiledThreadTilePKfS0_Pfi_param_2,
	.param .u32 _Z21matMulTiledThreadTilePKfS0_Pfi_param_3
)
{
	.reg .pred 	%p<13>;
	.reg .b32 	%r<60>;
	.reg .b32 	%f<107>;
	.reg .b64 	%rd<29>;
	// demoted variable
	.shared .align 4 .b8 _ZZ21matMulTiledThreadTilePKfS0_PfiE5tileA[1024];
	// demoted variable
	.shared .align 4 .b8 _ZZ21matMulTiledThreadTilePKfS0_PfiE5tileB[1024];
	ld.param.u64 	%rd7, [_Z21matMulTiledThreadTilePKfS0_Pfi_param_0];
	ld.param.u64 	%rd8, [_Z21matMulTiledThreadTilePKfS0_Pfi_param_1];
	ld.param.u64 	%rd9, [_Z21matMulTiledThreadTilePKfS0_Pfi_param_2];
	ld.param.u32 	%r32, [_Z21matMulTiledThreadTilePKfS0_Pfi_param_3];
	cvta.to.global.u64 	%rd1, %rd7;
	cvta.to.global.u64 	%rd2, %rd8;
	cvta.to.global.u64 	%rd3, %rd9;
	mov.u32 	%r33, %ctaid.y;
	shl.b32 	%r34, %r33, 4;
	mov.u32 	%r56, %tid.y;
	add.s32 	%r2, %r34, %r56;
	mov.u32 	%r35, %ctaid.x;
	shl.b32 	%r3, %r35, 4;
	mov.u32 	%r36, %tid.x;
	shl.b32 	%r55, %r36, 1;
	add.s32 	%r5, %r3, %r55;
	setp.lt.s32 	%p1, %r32, 1;
	mov.f32 	%f101, 0f00000000;
	mov.f32 	%f102, %f101;
	@%p1 bra 	$L__BB0_11;
	add.s32 	%r37, %r32, 15;
	shr.u32 	%r38, %r37, 4;
	mul.lo.s32 	%r39, %r32, %r2;
	shl.b32 	%r40, %r56, 6;
	mov.u32 	%r41, _ZZ21matMulTiledThreadTilePKfS0_PfiE5tileA;
	add.s32 	%r6, %r41, %r40;
	mov.u32 	%r42, _ZZ21matMulTiledThreadTilePKfS0_PfiE5tileB;
	shl.b32 	%r43, %r55, 2;
	add.s32 	%r44, %r42, %r43;
	add.s32 	%r7, %r44, 960;
	add.s32 	%r8, %r6, %r43;
	add.s32 	%r9, %r44, %r40;
	add.s32 	%r10, %r5, 1;
	neg.s32 	%r59, %r38;
	mul.lo.s32 	%r58, %r56, %r32;
	shl.b32 	%r13, %r32, 4;
	add.s32 	%r45, %r58, %r3;
	add.s32 	%r57, %r45, %r55;
	cvt.u64.u32 	%rd4, %r39;
	add.s32 	%r54, %r55, 1;
	add.s32 	%r53, %r39, %r55;
	mov.f32 	%f101, 0f00000000;
	cvt.s64.s32 	%rd18, %r5;
$L__BB0_2:
	setp.ge.u32 	%p2, %r2, %r32;
	cvt.s64.s32 	%rd10, %r55;
	add.s64 	%rd11, %rd4, %rd10;
	shl.b64 	%rd12, %rd11, 2;
	add.s64 	%rd13, %rd1, %rd12;
	add.s64 	%rd5, %rd13, 4;
	mul.wide.s32 	%rd14, %r53, 4;
	add.s64 	%rd6, %rd1, %rd14;
	add.s32 	%r46, %r54, -1;
	setp.ge.s32 	%p3, %r46, %r32;
	mov.f32 	%f103, 0f00000000;
	or.pred  	%p4, %p2, %p3;
	@%p4 bra 	$L__BB0_4;
	ld.global.f32 	%f103, [%rd6];
$L__BB0_4:
	st.shared.f32 	[%r8], %f103;
	setp.ge.s32 	%p6, %r54, %r32;
	mov.f32 	%f104, 0f00000000;
	or.pred  	%p7, %p2, %p6;
	@%p7 bra 	$L__BB0_6;
	ld.global.f32 	%f104, [%rd5];
$L__BB0_6:
	st.shared.f32 	[%r8+4], %f104;
	max.s32 	%r47, %r56, %r5;
	setp.ge.s32 	%p8, %r47, %r32;
	mov.f32 	%f105, 0f00000000;
	@%p8 bra 	$L__BB0_8;
	mul.wide.s32 	%rd15, %r57, 4;
	add.s64 	%rd16, %rd2, %rd15;
	ld.global.f32 	%f105, [%rd16];
$L__BB0_8:
	st.shared.f32 	[%r9], %f105;
	max.s32 	%r48, %r56, %r10;
	setp.ge.s32 	%p9, %r48, %r32;
	mov.f32 	%f106, 0f00000000;
	@%p9 bra 	$L__BB0_10;
	cvt.s64.s32 	%rd17, %r58;
	add.s64 	%rd19, %rd18, %rd17;
	shl.b64 	%rd20, %rd19, 2;
	add.s64 	%rd21, %rd2, %rd20;
	ld.global.f32 	%f106, [%rd21+4];
$L__BB0_10:
	st.shared.f32 	[%r9+4], %f106;
	bar.sync 	0;
	ld.shared.f32 	%f21, [%r6];
	ld.shared.f32 	%f22, [%r7+-960];
	fma.rn.f32 	%f23, %f21, %f22, %f102;
	ld.shared.f32 	%f24, [%r7+-956];
	fma.rn.f32 	%f25, %f21, %f24, %f101;
	ld.shared.f32 	%f26, [%r6+4];
	ld.shared.f32 	%f27, [%r7+-896];
	fma.rn.f32 	%f28, %f26, %f27, %f23;
	ld.shared.f32 	%f29, [%r7+-892];
	fma.rn.f32 	%f30, %f26, %f29, %f25;
	ld.shared.f32 	%f31, [%r6+8];
	ld.shared.f32 	%f32, [%r7+-832];
	fma.rn.f32 	%f33, %f31, %f32, %f28;
	ld.shared.f32 	%f34, [%r7+-828];
	fma.rn.f32 	%f35, %f31, %f34, %f30;
	ld.shared.f32 	%f36, [%r6+12];
	ld.shared.f32 	%f37, [%r7+-768];
	fma.rn.f32 	%f38, %f36, %f37, %f33;
	ld.shared.f32 	%f39, [%r7+-764];
	fma.rn.f32 	%f40, %f36, %f39, %f35;
	ld.shared.f32 	%f41, [%r6+16];
	ld.shared.f32 	%f42, [%r7+-704];
	fma.rn.f32 	%f43, %f41, %f42, %f38;
	ld.shared.f32 	%f44, [%r7+-700];
	fma.rn.f32 	%f45, %f41, %f44, %f40;
	ld.shared.f32 	%f46, [%r6+20];
	ld.shared.f32 	%f47, [%r7+-640];
	fma.rn.f32 	%f48, %f46, %f47, %f43;
	ld.shared.f32 	%f49, [%r7+-636];
	fma.rn.f32 	%f50, %f46, %f49, %f45;
	ld.shared.f32 	%f51, [%r6+24];
	ld.shared.f32 	%f52, [%r7+-576];
	fma.rn.f32 	%f53, %f51, %f52, %f48;
	ld.shared.f32 	%f54, [%r7+-572];
	fma.rn.f32 	%f55, %f51, %f54, %f50;
	ld.shared.f32 	%f56, [%r6+28];
	ld.shared.f32 	%f57, [%r7+-512];
	fma.rn.f32 	%f58, %f56, %f57, %f53;
	ld.shared.f32 	%f59, [%r7+-508];
	fma.rn.f32 	%f60, %f56, %f59, %f55;
	ld.shared.f32 	%f61, [%r6+32];
	ld.shared.f32 	%f62, [%r7+-448];
	fma.rn.f32 	%f63, %f61, %f62, %f58;
	ld.shared.f32 	%f64, [%r7+-444];
	fma.rn.f32 	%f65, %f61, %f64, %f60;
	ld.shared.f32 	%f66, [%r6+36];
	ld.shared.f32 	%f67, [%r7+-384];
	fma.rn.f32 	%f68, %f66, %f67, %f63;
	ld.shared.f32 	%f69, [%r7+-380];
	fma.rn.f32 	%f70, %f66, %f69, %f65;
	ld.shared.f32 	%f71, [%r6+40];
	ld.shared.f32 	%f72, [%r7+-320];
	fma.rn.f32 	%f73, %f71, %f72, %f68;
	ld.shared.f32 	%f74, [%r7+-316];
	fma.rn.f32 	%f75, %f71, %f74, %f70;
	ld.shared.f32 	%f76, [%r6+44];
	ld.shared.f32 	%f77, [%r7+-256];
	fma.rn.f32 	%f78, %f76, %f77, %f73;
	ld.shared.f32 	%f79, [%r7+-252];
	fma.rn.f32 	%f80, %f76, %f79, %f75;
	ld.shared.f32 	%f81, [%r6+48];
	ld.shared.f32 	%f82, [%r7+-192];
	fma.rn.f32 	%f83, %f81, %f82, %f78;
	ld.shared.f32 	%f84, [%r7+-188];
	fma.rn.f32 	%f85, %f81, %f84, %f80;
	ld.shared.f32 	%f86, [%r6+52];
	ld.shared.f32 	%f87, [%r7+-128];
	fma.rn.f32 	%f88, %f86, %f87, %f83;
	ld.shared.f32 	%f89, [%r7+-124];
	fma.rn.f32 	%f90, %f86, %f89, %f85;
	ld.shared.f32 	%f91, [%r6+56];
	ld.shared.f32 	%f92, [%r7+-64];
	fma.rn.f32 	%f93, %f91, %f92, %f88;
	ld.shared.f32 	%f94, [%r7+-60];
	fma.rn.f32 	%f95, %f91, %f94, %f90;
	ld.shared.f32 	%f96, [%r6+60];
	ld.shared.f32 	%f97, [%r7];
	fma.rn.f32 	%f102, %f96, %f97, %f93;
	ld.shared.f32 	%f98, [%r7+4];
	fma.rn.f32 	%f101, %f96, %f98, %f95;
	bar.sync 	0;
	add.s32 	%r59, %r59, 1;
	setp.eq.s32 	%p10, %r59, 0;
	add.s32 	%r58, %r58, %r13;
	add.s32 	%r57, %r57, %r13;
	add.s32 	%r56, %r56, 16;
	add.s32 	%r55, %r55, 16;
	add.s32 	%r54, %r54, 16;
	add.s32 	%r53, %r53, 16;
	@%p10 bra 	$L__BB0_11;
	bra.uni 	$L__BB0_2;
$L__BB0_11:
	mul.lo.s32 	%r17, %r32, %r2;
	max.s32 	%r49, %r2, %r5;
	setp.lt.s32 	%p11, %r49, %r32;
	@%p11 bra 	$L__BB0_12;
	bra.uni 	$L__BB0_13;
$L__BB0_12:
	add.s32 	%r50, %r5, %r17;
	mul.wide.s32 	%rd22, %r50, 4;
	add.s64 	%rd23, %rd3, %rd22;
	st.global.f32 	[%rd23], %f102;
$L__BB0_13:
	add.s32 	%r51, %r5, 1;
	max.s32 	%r52, %r2, %r51;
	setp.ge.s32 	%p12, %r52, %r32;
	@%p12 bra 	$L__BB0_15;
	cvt.s64.s32 	%rd24, %r17;
	cvt.s64.s32 	%rd25, %r5;
	add.s64 	%rd26, %rd25, %rd24;
	shl.b64 	%rd27, %rd26, 2;
	add.s64 	%rd28, %rd3, %rd27;
	st.global.f32 	[%rd28+4], %f101;
$L__BB0_15:
	ret;

}


// ===== COMPILED SASS (sm_100) =====

	.target	sm_100

	.elftype	@"ET_EXEC"


//--------------------- .note.nv.tkinfo           --------------------------
	.section	.note.nv.tkinfo,"",@"SHT_NOTE"
	.sectionflags	@"SHF_NOTE_NV_TKINFO"
	.tkinfo
        /*0018*/ 	.word	0x00000002
        /*0030*/ 	.string	""
        /*0030*/ 	.string	"ptxas"
        /*0030*/ 	.string	"Cuda compilation tools, release 13.0, V13.0.88"
        /*0030*/ 	.string	"Build cuda_13.0.r13.0/compiler.36424714_0"
        /*0030*/ 	.string	"-arch sm_100 -m 64 "



//--------------------- .note.nv.cuinfo           --------------------------
	.section	.note.nv.cuinfo,"",@"SHT_NOTE"
	.sectionflags	@"SHF_NOTE_NV_CUINFO"
        /*0018*/ 	.short	0x0002
        /*001a*/ 	.short	0x0064
        /*001c*/ 	.short	0x0082
	.zero		2


//--------------------- .nv.info                  --------------------------
	.section	.nv.info,"",@"SHT_CUDA_INFO"
	.align	4


	//----- nvinfo : EIATTR_REGCOUNT
	.align		4
        /*0000*/ 	.byte	0x04, 0x2f
        /*0002*/ 	.short	(.L_1 - .L_0)
	.align		4
.L_0:
        /*0004*/ 	.word	index@(_Z21matMulTiledThreadTilePKfS0_Pfi)
        /*0008*/ 	.word	0x00000020


	//----- nvinfo : EIATTR_FRAME_SIZE
	.align		4
.L_1:
        /*000c*/ 	.byte	0x04, 0x11
        /*000e*/ 	.short	(.L_3 - .L_2)
	.align		4
.L_2:
        /*0010*/ 	.word	index@(_Z21matMulTiledThreadTilePKfS0_Pfi)
        /*0014*/ 	.word	0x00000000


	//----- nvinfo : EIATTR_MIN_STACK_SIZE
	.align		4
.L_3:
        /*0018*/ 	.byte	0x04, 0x12
        /*001a*/ 	.short	(.L_5 - .L_4)
	.align		4
.L_4:
        /*001c*/ 	.word	index@(_Z21matMulTiledThreadTilePKfS0_Pfi)
        /*0020*/ 	.word	0x00000000
.L_5:


//--------------------- .nv.compat                --------------------------
	.section	.nv.compat,"",@"SHT_CUDA_COMPAT_INFO"
	.align	4
        /*0000*/ 	.byte	0x02, 0x09, 0x00, 0x00, 0x02, 0x02, 0x01, 0x00, 0x02, 0x05, 0x05, 0x00, 0x03, 0x07, 0x01, 0x01
        /*0010*/ 	.byte	0x02, 0x03, 0x00, 0x00, 0x02, 0x06, 0x01, 0x00, 0x04, 0x0b, 0x08, 0x00, 0x09, 0x00, 0x00, 0x00
        /*0020*/ 	.byte	0x00, 0x00, 0x00, 0x00


//--------------------- .nv.info._Z21matMulTiledThreadTilePKfS0_Pfi --------------------------
	.section	.nv.info._Z21matMulTiledThreadTilePKfS0_Pfi,"",@"SHT_CUDA_INFO"
	.sectionflags	@""
	.align	4


	//----- nvinfo : EIATTR_CUDA_API_VERSION
	.align		4
        /*0000*/ 	.byte	0x04, 0x37
        /*0002*/ 	.short	(.L_7 - .L_6)
.L_6:
        /*0004*/ 	.word	0x00000082


	//----- nvinfo : EIATTR_KPARAM_INFO
	.align		4
.L_7:
        /*0008*/ 	.byte	0x04, 0x17
        /*000a*/ 	.short	(.L_9 - .L_8)
.L_8:
        /*000c*/ 	.word	0x00000000
        /*0010*/ 	.short	0x0003
        /*0012*/ 	.short	0x0018
        /*0014*/ 	.byte	0x00, 0xf0, 0x11, 0x00


	//----- nvinfo : EIATTR_KPARAM_INFO
	.align		4
.L_9:
        /*0018*/ 	.byte	0x04, 0x17
        /*001a*/ 	.short	(.L_11 - .L_10)
.L_10:
        /*001c*/ 	.word	0x00000000
        /*0020*/ 	.short	0x0002
        /*0022*/ 	.short	0x0010
        /*0024*/ 	.byte	0x00, 0xf5, 0x21, 0x00


	//----- nvinfo : EIATTR_KPARAM_INFO
	.align		4
.L_11:
        /*0028*/ 	.byte	0x04, 0x17
        /*002a*/ 	.short	(.L_13 - .L_12)
.L_12:
        /*002c*/ 	.word	0x00000000
        /*0030*/ 	.short	0x0001
        /*0032*/ 	.short	0x0008
        /*0034*/ 	.byte	0x00, 0xf5, 0x21, 0x00


	//----- nvinfo : EIATTR_KPARAM_INFO
	.align		4
.L_13:
        /*0038*/ 	.byte	0x04, 0x17
        /*003a*/ 	.short	(.L_15 - .L_14)
.L_14:
        /*003c*/ 	.word	0x00000000
        /*0040*/ 	.short	0x0000
        /*0042*/ 	.short	0x0000
        /*0044*/ 	.byte	0x00, 0xf5, 0x21, 0x00


	//----- nvinfo : EIATTR_SPARSE_MMA_MASK
	.align		4
.L_15:
        /*0048*/ 	.byte	0x03, 0x50
        /*004a*/ 	.short	0x0000


	//----- nvinfo : EIATTR_MAXREG_COUNT
	.align		4
        /*004c*/ 	.byte	0x03, 0x1b
        /*004e*/ 	.short	0x00ff


	//----- nvinfo : EIATTR_NUM_BARRIERS
	.align		4
        /*0050*/ 	.byte	0x02, 0x4c
        /*0052*/ 	.byte	0x01
	.zero		1


	//----- nvinfo : EIATTR_MERCURY_ISA_VERSION
	.align		4
        /*0054*/ 	.byte	0x03, 0x5f
        /*0056*/ 	.short	0x0101


	//----- nvinfo : EIATTR_VRC_CTA_INIT_COUNT
	.align		4
        /*0058*/ 	.byte	0x02, 0x4a
	.zero		1
	.zero		1


	//----- nvinfo : EIATTR_EXIT_INSTR_OFFSETS
	.align		4
        /*005c*/ 	.byte	0x04, 0x1c
        /*005e*/ 	.short	(.L_17 - .L_16)


	//   ....[0]....
.L_16:
        /*0060*/ 	.word	0x00000ee0


	//   ....[1]....
        /*0064*/ 	.word	0x00000f60


	//----- nvinfo : EIATTR_CBANK_PARAM_SIZE
	.align		4
.L_17:
        /*0068*/ 	.byte	0x03, 0x19
        /*006a*/ 	.short	0x001c


	//----- nvinfo : EIATTR_PARAM_CBANK
	.align		4
        /*006c*/ 	.byte	0x04, 0x0a
        /*006e*/ 	.short	(.L_19 - .L_18)
	.align		4
.L_18:
        /*0070*/ 	.word	index@(.nv.constant0._Z21matMulTiledThreadTilePKfS0_Pfi)
        /*0074*/ 	.short	0x0380
        /*0076*/ 	.short	0x001c


	//----- nvinfo : EIATTR_SW_WAR
	.align		4
.L_19:
        /*0078*/ 	.byte	0x04, 0x36
        /*007a*/ 	.short	(.L_21 - .L_20)
.L_20:
        /*007c*/ 	.word	0x00000008
.L_21:


//--------------------- .nv.callgraph             --------------------------
	.section	.nv.callgraph,"",@"SHT_CUDA_CALLGRAPH"
	.align	4
	.sectionentsize	8
	.align		4
        /*0000*/ 	.word	0x00000000
	.align		4
        /*0004*/ 	.word	0xffffffff
	.align		4
        /*0008*/ 	.word	0x00000000
	.align		4
        /*000c*/ 	.word	0xfffffffe
	.align		4
        /*0010*/ 	.word	0x00000000
	.align		4
        /*0014*/ 	.word	0xfffffffd
	.align		4
        /*0018*/ 	.word	0x00000000
	.align		4
        /*001c*/ 	.word	0xfffffffc


//--------------------- .text._Z21matMulTiledThreadTilePKfS0_Pfi --------------------------
	.section	.text._Z21matMulTiledThreadTilePKfS0_Pfi,"ax",@progbits
	.align	128
        .global         _Z21matMulTiledThreadTilePKfS0_Pfi
        .type           _Z21matMulTiledThreadTilePKfS0_Pfi,@function
        .size           _Z21matMulTiledThreadTilePKfS0_Pfi,(.L_x_3 - _Z21matMulTiledThreadTilePKfS0_Pfi)
        .other          _Z21matMulTiledThreadTilePKfS0_Pfi,@"STO_CUDA_ENTRY STV_DEFAULT"
_Z21matMulTiledThreadTilePKfS0_Pfi:
.text._Z21matMulTiledThreadTilePKfS0_Pfi:
[----:B------:R-:W-:Y:S01]  /*0000*/  LDC R1, c[0x0][0x37c] ;  /* 0x0000df00ff017b82 */ /* 0x000fe20000000800 */
[----:B------:R-:W0:Y:S01]  /*0010*/  S2R R14, SR_TID.X ;  /* 0x00000000000e7919 */ /* 0x000e220000002100 */
[----:B------:R-:W1:Y:S01]  /*0020*/  LDCU UR4, c[0x0][0x398] ;  /* 0x00007300ff0477ac */ /* 0x000e620008000800 */
[----:B------:R-:W-:Y:S01]  /*0030*/  HFMA2 R26, -RZ, RZ, 0, 0 ;  /* 0x00000000ff1a7431 */ /* 0x000fe200000001ff */
[----:B------:R-:W-:Y:S01]  /*0040*/  MOV R13, RZ ;  /* 0x000000ff000d7202 */ /* 0x000fe20000000f00 */
[----:B------:R-:W2:Y:S01]  /*0050*/  S2R R2, SR_CTAID.Y ;  /* 0x0000000000027919 */ /* 0x000ea20000002600 */
[----:B------:R-:W3:Y:S01]  /*0060*/  LDCU.64 UR8, c[0x0][0x358] ;  /* 0x00006b00ff0877ac */ /* 0x000ee20008000a00 */
[----:B------:R-:W2:Y:S01]  /*0070*/  S2R R25, SR_TID.Y ;  /* 0x0000000000197919 */ /* 0x000ea20000002200 */
[----:B------:R-:W4:Y:S01]  /*0080*/  S2R R10, SR_CTAID.X ;  /* 0x00000000000a7919 */ /* 0x000f220000002500 */
[----:B-1----:R-:W-:-:S04]  /*0090*/  MOV R0, UR4 ;  /* 0x0000000400007c02 */ /* 0x002fc80008000f00 */
[----:B------:R-:W-:Y:S02]  /*00a0*/  ISETP.GE.AND P0, PT, R0, 0x1, PT ;  /* 0x000000010000780c */ /* 0x000fe40003f06270 */
[----:B0-----:R-:W-:Y:S02]  /*00b0*/  SHF.L.U32 R27, R14, 0x1, RZ ;  /* 0x000000010e1b7819 */ /* 0x001fe400000006ff */
[----:B--2---:R-:W-:-:S03]  /*00c0*/  LEA R23, R2, R25, 0x4 ;  /* 0x0000001902177211 */ /* 0x004fc600078e20ff */
[----:B----4-:R-:W-:-:S06]  /*00d0*/  IMAD R17, R10, 0x10, R27 ;  /* 0x000000100a117824 */ /* 0x010fcc00078e021b */
[----:B---3--:R-:W-:Y:S05]  /*00e0*/  @!P0 BRA `(.L_x_0) ;  /* 0x0000000c00588947 */ /* 0x008fea0003800000 */
[----:B------:R-:W-:Y:S01]  /*00f0*/  IADD3 R2, PT, PT, R17, 0x1, RZ ;  /* 0x0000000111027810 */ /* 0x000fe20007ffe0ff */
[----:B------:R-:W0:Y:S01]  /*0100*/  LDCU.64 UR4, c[0x0][0x380] ;  /* 0x00007000ff0477ac */ /* 0x000e220008000a00 */
[----:B------:R-:W1:Y:S01]  /*0110*/  LDC.64 R4, c[0x0][0x380] ;  /* 0x0000e000ff047b82 */ /* 0x000e620000000a00 */
[-C--:B------:R-:W-:Y:S01]  /*0120*/  IMAD R16, R23, R0.reuse, RZ ;  /* 0x0000000017107224 */ /* 0x080fe200078e02ff */
[----:B------:R-:W-:Y:S01]  /*0130*/  VIMNMX R3, PT, PT, R2, R25, !PT ;  /* 0x0000001902037248 */ /* 0x000fe20007fe0100 */
[-C--:B------:R-:W-:Y:S01]  /*0140*/  IMAD R24, R25, R0.reuse, RZ ;  /* 0x0000000019187224 */ /* 0x080fe200078e02ff */
[-C--:B------:R-:W-:Y:S02]  /*0150*/  ISETP.GE.U32.AND P0, PT, R23, R0.reuse, PT ;  /* 0x000000001700720c */ /* 0x080fe40003f06070 */
[----:B------:R-:W-:Y:S02]  /*0160*/  CS2R R20, SRZ ;  /* 0x0000000000147805 */ /* 0x000fe4000001ff00 */
[----:B------:R-:W-:-:S02]  /*0170*/  ISETP.GE.AND P1, PT, R3, R0, PT ;  /* 0x000000000300720c */ /* 0x000fc40003f26270 */
[----:B------:R-:W-:Y:S02]  /*0180*/  VIMNMX R3, PT, PT, R17, R25, !PT ;  /* 0x0000001911037248 */ /* 0x000fe40007fe0100 */
[----:B------:R-:W-:Y:S02]  /*0190*/  IADD3 R15, P3, PT, R27, R16, RZ ;  /* 0x000000101b0f7210 */ /* 0x000fe40007f7e0ff */
[-C--:B------:R-:W-:Y:S02]  /*01a0*/  ISETP.GE.AND P2, PT, R3, R0.reuse, PT ;  /* 0x000000000300720c */ /* 0x080fe40003f46270 */
[C---:B------:R-:W-:Y:S02]  /*01b0*/  IADD3 R9, PT, PT, R27.reuse, 0x1, RZ ;  /* 0x000000011b097810 */ /* 0x040fe40007ffe0ff */
[----:B------:R-:W-:Y:S02]  /*01c0*/  LEA.HI.X.SX32 R18, R27, RZ, 0x1, P3 ;  /* 0x000000ff1b127211 */ /* 0x000fe400018f0eff */
[----:B0-----:R-:W-:Y:S01]  /*01d0*/  LEA R8, P4, R15, UR4, 0x2 ;  /* 0x000000040f087c11 */ /* 0x001fe2000f8810ff */
[----:B------:R-:W0:Y:S01]  /*01e0*/  @!P1 LDC.64 R12, c[0x0][0x388] ;  /* 0x0000e200ff0c9b82 */ /* 0x000e220000000a00 */
[----:B------:R-:W-:-:S02]  /*01f0*/  ISETP.GE.OR P3, PT, R9, R0, P0 ;  /* 0x000000000900720c */ /* 0x000fc40000766670 */
[----:B------:R-:W-:Y:S02]  /*0200*/  LEA.HI.X R9, R15, UR5, R18, 0x2, P4 ;  /* 0x000000050f097c11 */ /* 0x000fe4000a0f1412 */
[----:B------:R-:W-:Y:S02]  /*0210*/  SHF.R.S32.HI R3, RZ, 0x1f, R17 ;  /* 0x0000001fff037819 */ /* 0x000fe40000011411 */
[----:B------:R-:W-:Y:S01]  /*0220*/  @!P1 IADD3 R11, P5, PT, R17, R24, RZ ;  /* 0x00000018110b9210 */ /* 0x000fe20007fbe0ff */
[----:B------:R-:W2:Y:S01]  /*0230*/  @!P2 LDC.64 R6, c[0x0][0x388] ;  /* 0x0000e200ff06ab82 */ /* 0x000ea20000000a00 */
[C---:B------:R-:W-:Y:S02]  /*0240*/  ISETP.GE.OR P4, PT, R27.reuse, R0, P0 ;  /* 0x000000001b00720c */ /* 0x040fe40000786670 */
[----:B------:R-:W-:Y:S02]  /*0250*/  LEA R10, R10, R24, 0x4 ;  /* 0x000000180a0a7211 */ /* 0x000fe400078e20ff */
[C---:B------:R-:W-:Y:S01]  /*0260*/  IADD3 R22, PT, PT, R27.reuse, R16, RZ ;  /* 0x000000101b167210 */ /* 0x040fe20007ffe0ff */
[----:B------:R3:W4:Y:S01]  /*0270*/  @!P3 LDG.E R20, desc[UR8][R8.64+0x4] ;  /* 0x000004080814b981 */ /* 0x000722000c1e1900 */
[----:B------:R-:W-:Y:S01]  /*0280*/  @!P1 LEA.HI.X.SX32 R18, R24, R3, 0x1, P5 ;  /* 0x0000000318129211 */ /* 0x000fe200028f0eff */
[----:B------:R-:W-:Y:S01]  /*0290*/  IMAD.IADD R29, R27, 0x1, R10 ;  /* 0x000000011b1d7824 */ /* 0x000fe200078e020a */
[----:B------:R-:W-:Y:S01]  /*02a0*/  MOV R26, RZ ;  /* 0x000000ff001a7202 */ /* 0x000fe20000000f00 */
[----:B-1----:R-:W-:Y:S01]  /*02b0*/  IMAD.WIDE R4, R22, 0x4, R4 ;  /* 0x0000000416047825 */ /* 0x002fe200078e0204 */
[----:B------:R-:W-:-:S04]  /*02c0*/  MOV R28, RZ ;  /* 0x000000ff001c7202 */ /* 0x000fc80000000f00 */
[----:B------:R-:W5:Y:S01]  /*02d0*/  @!P4 LDG.E R21, desc[UR8][R4.64] ;  /* 0x000000080415c981 */ /* 0x000f62000c1e1900 */
[----:B0-----:R-:W-:-:S04]  /*02e0*/  @!P1 LEA R12, P5, R11, R12, 0x2 ;  /* 0x0000000c0b0c9211 */ /* 0x001fc800078a10ff */
[----:B------:R-:W-:Y:S01]  /*02f0*/  @!P1 LEA.HI.X R13, R11, R13, R18, 0x2, P5 ;  /* 0x0000000d0b0d9211 */ /* 0x000fe200028f1412 */
[----:B--2---:R-:W-:-:S04]  /*0300*/  @!P2 IMAD.WIDE R6, R29, 0x4, R6 ;  /* 0x000000041d06a825 */ /* 0x004fc800078e0206 */
[----:B------:R-:W2:Y:S04]  /*0310*/  @!P1 LDG.E R28, desc[UR8][R12.64+0x4] ;  /* 0x000004080c1c9981 */ /* 0x000ea8000c1e1900 */
[----:B------:R-:W2:Y:S01]  /*0320*/  @!P2 LDG.E R26, desc[UR8][R6.64] ;  /* 0x00000008061aa981 */ /* 0x000ea2000c1e1900 */
[----:B------:R-:W0:Y:S01]  /*0330*/  S2UR UR6, SR_CgaCtaId ;  /* 0x00000000000679c3 */ /* 0x000e220000008800 */
[----:B------:R-:W-:Y:S02]  /*0340*/  UMOV UR4, 0x400 ;  /* 0x0000040000047882 */ /* 0x000fe40000000000 */
[----:B------:R-:W-:Y:S02]  /*0350*/  UIADD3 UR5, UPT, UPT, UR4, 0x400, URZ ;  /* 0x0000040004057890 */ /* 0x000fe4000fffe0ff */
[----:B0-----:R-:W-:-:S02]  /*0360*/  ULEA UR4, UR6, UR4, 0x18 ;  /* 0x0000000406047291 */ /* 0x001fc4000f8ec0ff */
[----:B------:R-:W-:-:S04]  /*0370*/  ULEA UR5, UR6, UR5, 0x18 ;  /* 0x0000000506057291 */ /* 0x000fc8000f8ec0ff */
[C---:B------:R-:W-:Y:S02]  /*0380*/  LEA R11, R25.reuse, UR4, 0x6 ;  /* 0x00000004190b7c11 */ /* 0x040fe4000f8e30ff */
[C---:B------:R-:W-:Y:S02]  /*0390*/  LEA R10, R14.reuse, UR5, 0x3 ;  /* 0x000000050e0a7c11 */ /* 0x040fe4000f8e18ff */
[----:B---3--:R-:W-:Y:S02]  /*03a0*/  LEA R8, R14, R11, 0x3 ;  /* 0x0000000b0e087211 */ /* 0x008fe400078e18ff */
[----:B------:R-:W-:-:S03]  /*03b0*/  LEA R9, R25, R10, 0x6 ;  /* 0x0000000a19097211 */ /* 0x000fc600078e30ff */
[----:B----4-:R-:W-:Y:S04]  /*03c0*/  STS [R8+0x4], R20 ;  /* 0x0000041408007388 */ /* 0x010fe80000000800 */
[----:B-----5:R-:W-:Y:S04]  /*03d0*/  STS [R8], R21 ;  /* 0x0000001508007388 */ /* 0x020fe80000000800 */
[----:B--2---:R-:W-:Y:S04]  /*03e0*/  STS [R9+0x4], R28 ;  /* 0x0000041c09007388 */ /* 0x004fe80000000800 */
[----:B------:R-:W-:Y:S01]  /*03f0*/  STS [R9], R26 ;  /* 0x0000001a09007388 */ /* 0x000fe20000000800 */
[----:B------:R-:W-:Y:S06]  /*0400*/  BAR.SYNC.DEFER_BLOCKING 0x0 ;  /* 0x0000000000007b1d */ /* 0x000fec0000010000 */
[----:B------:R-:W-:Y:S04]  /*0410*/  LDS.64 R14, [R10] ;  /* 0x000000000a0e7984 */ /* 0x000fe80000000a00 */
[----:B------:R-:W0:Y:S04]  /*0420*/  LDS.128 R4, [R11] ;  /* 0x000000000b047984 */ /* 0x000e280000000c00 */
[----:B------:R-:W1:Y:S04]  /*0430*/  LDS.64 R18, [R10+0x40] ;  /* 0x000040000a127984 */ /* 0x000e680000000a00 */
[----:B------:R-:W2:Y:S01]  /*0440*/  LDS.64 R12, [R10+0x80] ;  /* 0x000080000a0c7984 */ /* 0x000ea20000000a00 */
[C---:B0-----:R-:W-:Y:S01]  /*0450*/  FFMA R14, R4.reuse, R14, RZ ;  /* 0x0000000e040e7223 */ /* 0x041fe200000000ff */
[----:B------:R-:W-:-:S03]  /*0460*/  FFMA R4, R4, R15, RZ ;  /* 0x0000000f04047223 */ /* 0x000fc600000000ff */
[----:B-1----:R-:W-:Y:S01]  /*0470*/  FFMA R15, R18, R5, R14 ;  /* 0x00000005120f7223 */ /* 0x002fe2000000000e */
[----:B------:R-:W-:Y:S02]  /*0480*/  FFMA R5, R5, R19, R4 ;  /* 0x0000001305057223 */ /* 0x000fe40000000004 */
[----:B------:R-:W0:Y:S01]  /*0490*/  LDS.64 R18, [R10+0xc0] ;  /* 0x0000c0000a127984 */ /* 0x000e220000000a00 */
[----:B--2---:R-:W-:Y:S01]  /*04a0*/  FFMA R21, R12, R6, R15 ;  /* 0x000000060c157223 */ /* 0x004fe2000000000f */
[----:B------:R-:W-:Y:S02]  /*04b0*/  FFMA R6, R6, R13, R5 ;  /* 0x0000000d06067223 */ /* 0x000fe40000000005 */
[----:B------:R-:W-:Y:S04]  /*04c0*/  LDS.64 R4, [R10+0x100] ;  /* 0x000100000a047984 */ /* 0x000fe80000000a00 */
[----:B------:R-:W1:Y:S01]  /*04d0*/  LDS.128 R12, [R11+0x10] ;  /* 0x000010000b0c7984 */ /* 0x000e620000000c00 */
[----:B0-----:R-:W-:Y:S01]  /*04e0*/  FFMA R21, R18, R7, R21 ;  /* 0x0000000712157223 */ /* 0x001fe20000000015 */
[----:B------:R-:W-:-:S02]  /*04f0*/  FFMA R20, R7, R19, R6 ;  /* 0x0000001307147223 */ /* 0x000fc40000000006 */
[----:B------:R-:W0:Y:S04]  /*0500*/  LDS.64 R18, [R10+0x140] ;  /* 0x000140000a127984 */ /* 0x000e280000000a00 */
[----:B------:R-:W2:Y:S01]  /*0510*/  LDS.64 R6, [R10+0x180] ;  /* 0x000180000a067984 */ /* 0x000ea20000000a00 */
[C---:B-1----:R-:W-:Y:S01]  /*0520*/  FFMA R21, R12.reuse, R4, R21 ;  /* 0x000000040c157223 */ /* 0x042fe20000000015 */
[----:B------:R-:W-:-:S03]  /*0530*/  FFMA R20, R12, R5, R20 ;  /* 0x000000050c147223 */ /* 0x000fc60000000014 */
[----:B0-----:R-:W-:Y:S01]  /*0540*/  FFMA R21, R18, R13, R21 ;  /* 0x0000000d12157223 */ /* 0x001fe20000000015 */
        /* <DEDUP_REMOVED lines=8> */
[----:B------:R-:W0:Y:S01]  /*05d0*/  LDS.64 R14, [R10+0x240] ;  /* 0x000240000a0e7984 */ /* 0x000e220000000a00 */
[----:B-1----:R-:W-:-:S03]  /*05e0*/  FFMA R12, R4, R12, R21 ;  /* 0x0000000c040c7223 */ /* 0x002fc60000000015 */
[----:B------:R-:W1:Y:S01]  /*05f0*/  LDS.64 R20, [R10+0x280] ;  /* 0x000280000a147984 */ /* 0x000e620000000a00 */
[----:B------:R-:W-:-:S03]  /*0600*/  FFMA R4, R4, R13, R18 ;  /* 0x0000000d04047223 */ /* 0x000fc60000000012 */
[----:B------:R-:W2:Y:S01]  /*0610*/  LDS.64 R18, [R10+0x2c0] ;  /* 0x0002c0000a127984 */ /* 0x000ea20000000a00 */
[----:B0-----:R-:W-:Y:S01]  /*0620*/  FFMA R13, R14, R5, R12 ;  /* 0x000000050e0d7223 */ /* 0x001fe2000000000c */
[----:B------:R-:W-:Y:S02]  /*0630*/  FFMA R15, R5, R15, R4 ;  /* 0x0000000f050f7223 */ /* 0x000fe40000000004 */
[----:B------:R-:W-:Y:S01]  /*0640*/  LDS.64 R4, [R10+0x300] ;  /* 0x000300000a047984 */ /* 0x000fe20000000a00 */
[----:B-1----:R-:W-:Y:S01]  /*0650*/  FFMA R20, R20, R6, R13 ;  /* 0x0000000614147223 */ /* 0x002fe2000000000d */
[----:B------:R-:W-:Y:S02]  /*0660*/  FFMA R6, R6, R21, R15 ;  /* 0x0000001506067223 */ /* 0x000fe4000000000f */
[----:B------:R-:W0:Y:S01]  /*0670*/  LDS.128 R12, [R11+0x30] ;  /* 0x000030000b0c7984 */ /* 0x000e220000000c00 */
[----:B--2---:R-:W-:Y:S01]  /*0680*/  FFMA R21, R18, R7, R20 ;  /* 0x0000000712157223 */ /* 0x004fe20000000014 */
[----:B------:R-:W-:-:S02]  /*0690*/  FFMA R20, R7, R19, R6 ;  /* 0x0000001307147223 */ /* 0x000fc40000000006 */
[----:B------:R-:W1:Y:S04]  /*06a0*/  LDS.64 R18, [R10+0x340] ;  /* 0x000340000a127984 */ /* 0x000e680000000a00 */
[----:B------:R-:W2:Y:S01]  /*06b0*/  LDS.64 R6, [R10+0x380] ;  /* 0x000380000a067984 */ /* 0x000ea20000000a00 */
[C---:B0-----:R-:W-:Y:S01]  /*06c0*/  FFMA R21, R12.reuse, R4, R21 ;  /* 0x000000040c157223 */ /* 0x041fe20000000015 */
[----:B------:R-:W-:Y:S02]  /*06d0*/  FFMA R20, R12, R5, R20 ;  /* 0x000000050c147223 */ /* 0x000fe40000000014 */
[----:B------:R-:W0:Y:S01]  /*06e0*/  LDS.64 R4, [R10+0x3c0] ;  /* 0x0003c0000a047984 */ /* 0x000e220000000a00 */
[----:B------:R-:W-:-:S05]  /*06f0*/  VIADD R12, R0, 0xf ;  /* 0x0000000f000c7836 */ /* 0x000fca0000000000 */
[----:B------:R-:W-:-:S04]  /*0700*/  SHF.R.U32.HI R12, RZ, 0x4, R12 ;  /* 0x00000004ff0c7819 */ /* 0x000fc8000001160c */
[----:B------:R-:W-:Y:S01]  /*0710*/  IADD3 R12, PT, PT, -R12, 0x1, RZ ;  /* 0x000000010c0c7810 */ /* 0x000fe20007ffe1ff */
[----:B------:R-:W-:Y:S03]  /*0720*/  BAR.SYNC.DEFER_BLOCKING 0x0 ;  /* 0x0000000000007b1d */ /* 0x000fe60000010000 */
[----:B------:R-:W-:Y:S01]  /*0730*/  ISETP.NE.AND P1, PT, R12, RZ, PT ;  /* 0x000000ff0c00720c */ /* 0x000fe20003f25270 */
[----:B-1----:R-:W-:Y:S01]  /*0740*/  FFMA R21, R18, R13, R21 ;  /* 0x0000000d12157223 */ /* 0x002fe20000000015 */
[----:B------:R-:W-:-:S03]  /*0750*/  FFMA R19, R13, R19, R20 ;  /* 0x000000130d137223 */ /* 0x000fc60000000014 */
[----:B--2---:R-:W-:Y:S01]  /*0760*/  FFMA R21, R6, R14, R21 ;  /* 0x0000000e06157223 */ /* 0x004fe20000000015 */
[----:B------:R-:W-:Y:S01]  /*0770*/  FFMA R14, R14, R7, R19 ;  /* 0x000000070e0e7223 */ /* 0x000fe20000000013 */
[----:B------:R-:W-:Y:S02]  /*0780*/  LEA R29, R0, R29, 0x4 ;  /* 0x0000001d001d7211 */ /* 0x000fe400078e20ff */
[----:B0-----:R-:W-:Y:S01]  /*0790*/  FFMA R13, R4, R15, R21 ;  /* 0x0000000f040d7223 */ /* 0x001fe20000000015 */
[----:B------:R-:W-:Y:S01]  /*07a0*/  FFMA R26, R15, R5, R14 ;  /* 0x000000050f1a7223 */ /* 0x000fe2000000000e */
[----:B------:R-:W-:Y:S02]  /*07b0*/  LEA R4, R0, R24, 0x4 ;  /* 0x0000001800047211 */ /* 0x000fe400078e20ff */
[----:B------:R-:W-:Y:S05]  /*07c0*/  @!P1 BRA `(.L_x_0) ;  /* 0x0000000400a09947 */ /* 0x000fea0003800000 */
[----:B------:R-:W-:Y:S01]  /*07d0*/  IADD3 R20, PT, PT, R25, 0x10, RZ ;  /* 0x0000001019147810 */ /* 0x000fe20007ffe0ff */
[----:B------:R-:W-:Y:S01]  /*07e0*/  IMAD.MOV.U32 R24, RZ, RZ, R12 ;  /* 0x000000ffff187224 */ /* 0x000fe200078e000c */
[----:B------:R-:W-:Y:S01]  /*07f0*/  IADD3 R18, PT, PT, R22, 0x10, RZ ;  /* 0x0000001016127810 */ /* 0x000fe20007ffe0ff */
[----:B------:R-:W0:Y:S01]  /*0800*/  LDCU.64 UR4, c[0x0][0x380] ;  /* 0x00007000ff0477ac */ /* 0x000e220008000a00 */
[----:B------:R-:W-:Y:S02]  /*0810*/  MOV R22, R4 ;  /* 0x0000000400167202 */ /* 0x000fe40000000f00 */
[----:B------:R-:W-:Y:S02]  /*0820*/  MOV R25, R29 ;  /* 0x0000001d00197202 */ /* 0x000fe40000000f00 */
[C---:B------:R-:W-:Y:S02]  /*0830*/  IADD3 R21, PT, PT, R27.reuse, 0x10, RZ ;  /* 0x000000101b157810 */ /* 0x040fe40007ffe0ff */
[----:B------:R-:W-:-:S07]  /*0840*/  IADD3 R19, PT, PT, R27, 0x11, RZ ;  /* 0x000000111b137810 */ /* 0x000fce0007ffe0ff */
.L_x_1:
[----:B------:R-:W1:Y:S01]  /*0850*/  LDC R0, c[0x0][0x398] ;  /* 0x0000e600ff007b82 */ /* 0x000e620000000800 */
[----:B------:R-:W-:Y:S01]  /*0860*/  VIMNMX R7, PT, PT, R17, R20, !PT ;  /* 0x0000001411077248 */ /* 0x000fe20007fe0100 */
[----:B------:R-:W-:Y:S01]  /*0870*/  IMAD.MOV.U32 R12, RZ, RZ, RZ ;  /* 0x000000ffff0c7224 */ /* 0x000fe200078e00ff */
[----:B------:R-:W-:-:S05]  /*0880*/  IADD3 R15, PT, PT, R19, -0x1, RZ ;  /* 0xffffffff130f7810 */ /* 0x000fca0007ffe0ff */
[----:B------:R-:W2:Y:S01]  /*0890*/  LDC.64 R4, c[0x0][0x380] ;  /* 0x0000e000ff047b82 */ /* 0x000ea20000000a00 */
[-C--:B-1----:R-:W-:Y:S02]  /*08a0*/  ISETP.GE.AND P2, PT, R7, R0.reuse, PT ;  /* 0x000000000700720c */ /* 0x082fe40003f46270 */
[----:B------:R-:W-:Y:S02]  /*08b0*/  ISETP.GE.OR P4, PT, R15, R0, P0 ;  /* 0x000000000f00720c */ /* 0x000fe40000786670 */
[----:B------:R-:W-:Y:S02]  /*08c0*/  VIMNMX R7, PT, PT, R2, R20, !PT ;  /* 0x0000001402077248 */ /* 0x000fe40007fe0100 */
[-C--:B------:R-:W-:Y:S02]  /*08d0*/  ISETP.GE.OR P3, PT, R19, R0.reuse, P0 ;  /* 0x000000001300720c */ /* 0x080fe40000766670 */
[----:B------:R-:W-:Y:S01]  /*08e0*/  ISETP.GE.AND P1, PT, R7, R0, PT ;  /* 0x000000000700720c */ /* 0x000fe20003f26270 */
[----:B--2---:R-:W-:Y:S01]  /*08f0*/  IMAD.WIDE R28, R18, 0x4, R4 ;  /* 0x00000004121c7825 */ /* 0x004fe200078e0204 */
[----:B------:R-:W-:-:S03]  /*0900*/  IADD3 R4, P5, PT, R16, R21, RZ ;  /* 0x0000001510047210 */ /* 0x000fc60007fbe0ff */
[----:B------:R-:W1:Y:S01]  /*0910*/  @!P2 LDC.64 R6, c[0x0][0x388] ;  /* 0x0000e200ff06ab82 */ /* 0x000e620000000a00 */
[----:B------:R-:W-:Y:S01]  /*0920*/  LEA.HI.X.SX32 R5, R21, RZ, 0x1, P5 ;  /* 0x000000ff15057211 */ /* 0x000fe200028f0eff */
[----:B------:R-:W2:Y:S01]  /*0930*/  @!P4 LDG.E R12, desc[UR8][R28.64] ;  /* 0x000000081c0cc981 */ /* 0x000ea2000c1e1900 */
[----:B0-----:R-:W-:Y:S01]  /*0940*/  LEA R14, P4, R4, UR4, 0x2 ;  /* 0x00000004040e7c11 */ /* 0x001fe2000f8810ff */
[----:B------:R-:W-:-:S03]  /*0950*/  HFMA2 R27, -RZ, RZ, 0, 0 ;  /* 0x00000000ff1b7431 */ /* 0x000fc600000001ff */
[----:B------:R-:W-:Y:S02]  /*0960*/  LEA.HI.X R15, R4, UR5, R5, 0x2, P4 ;  /* 0x00000005040f7c11 */ /* 0x000fe4000a0f1405 */
[----:B------:R-:W0:Y:S03]  /*0970*/  @!P1 LDC.64 R4, c[0x0][0x388] ;  /* 0x0000e200ff049b82 */ /* 0x000e260000000a00 */
[----:B------:R3:W4:Y:S02]  /*0980*/  @!P3 LDG.E R27, desc[UR8][R14.64+0x4] ;  /* 0x000004080e1bb981 */ /* 0x000724000c1e1900 */
[----:B---3--:R-:W-:Y:S01]  /*0990*/  MOV R14, RZ ;  /* 0x000000ff000e7202 */ /* 0x008fe20000000f00 */
[----:B-1----:R-:W-:-:S05]  /*09a0*/  @!P2 IMAD.WIDE R6, R25, 0x4, R6 ;  /* 0x000000041906a825 */ /* 0x002fca00078e0206 */
[----:B------:R-:W3:Y:S01]  /*09b0*/  @!P2 LDG.E R14, desc[UR8][R6.64] ;  /* 0x00000008060ea981 */ /* 0x000ee2000c1e1900 */
[----:B------:R-:W-:-:S04]  /*09c0*/  @!P1 IADD3 R29, P2, PT, R17, R22, RZ ;  /* 0x00000016111d9210 */ /* 0x000fc80007f5e0ff */
[----:B0-----:R-:W-:Y:S02]  /*09d0*/  @!P1 LEA R28, P3, R29, R4, 0x2 ;  /* 0x000000041d1c9211 */ /* 0x001fe400078610ff */
[----:B------:R-:W-:-:S04]  /*09e0*/  @!P1 LEA.HI.X.SX32 R4, R22, R3, 0x1, P2 ;  /* 0x0000000316049211 */ /* 0x000fc800010f0eff */
[----:B------:R-:W-:Y:S01]  /*09f0*/  @!P1 LEA.HI.X R29, R29, R5, R4, 0x2, P3 ;  /* 0x000000051d1d9211 */ /* 0x000fe200018f1404 */
[----:B------:R-:W-:-:S06]  /*0a00*/  HFMA2 R5, -RZ, RZ, 0, 0 ;  /* 0x00000000ff057431 */ /* 0x000fcc00000001ff */
[----:B------:R-:W5:Y:S01]  /*0a10*/  @!P1 LDG.E R5, desc[UR8][R28.64+0x4] ;  /* 0x000004081c059981 */ /* 0x000f62000c1e1900 */
[----:B------:R-:W-:Y:S01]  /*0a20*/  IADD3 R24, PT, PT, R24, 0x1, RZ ;  /* 0x0000000118187810 */ /* 0x000fe20007ffe0ff */
[----:B------:R-:W-:Y:S01]  /*0a30*/  VIADD R21, R21, 0x10 ;  /* 0x0000001015157836 */ /* 0x000fe20000000000 */
[----:B------:R-:W-:Y:S02]  /*0a40*/  IADD3 R20, PT, PT, R20, 0x10, RZ ;  /* 0x0000001014147810 */ /* 0x000fe40007ffe0ff */
[----:B------:R-:W-:Y:S02]  /*0a50*/  ISETP.NE.AND P1, PT, R24, RZ, PT ;  /* 0x000000ff1800720c */ /* 0x000fe40003f25270 */
[----:B------:R-:W-:Y:S02]  /*0a60*/  IADD3 R18, PT, PT, R18, 0x10, RZ ;  /* 0x0000001012127810 */ /* 0x000fe40007ffe0ff */
[----:B------:R-:W-:Y:S02]  /*0a70*/  IADD3 R19, PT, PT, R19, 0x10, RZ ;  /* 0x0000001013137810 */ /* 0x000fe40007ffe0ff */
[----:B------:R-:W-:-:S02]  /*0a80*/  LEA R22, R0, R22, 0x4 ;  /* 0x0000001600167211 */ /* 0x000fc400078e20ff */
[----:B------:R-:W-:Y:S01]  /*0a90*/  LEA R25, R0, R25, 0x4 ;  /* 0x0000001900197211 */ /* 0x000fe200078e20ff */
[----:B--2---:R-:W-:Y:S04]  /*0aa0*/  STS [R8], R12 ;  /* 0x0000000c08007388 */ /* 0x004fe80000000800 */
[----:B----4-:R-:W-:Y:S04]  /*0ab0*/  STS [R8+0x4], R27 ;  /* 0x0000041b08007388 */ /* 0x010fe80000000800 */
[----:B---3--:R-:W-:Y:S04]  /*0ac0*/  STS [R9], R14 ;  /* 0x0000000e09007388 */ /* 0x008fe80000000800 */
[----:B-----5:R-:W-:Y:S01]  /*0ad0*/  STS [R9+0x4], R5 ;  /* 0x0000040509007388 */ /* 0x020fe20000000800 */
[----:B------:R-:W-:Y:S06]  /*0ae0*/  BAR.SYNC.DEFER_BLOCKING 0x0 ;  /* 0x0000000000007b1d */ /* 0x000fec0000010000 */
[----:B------:R-:W-:Y:S04]  /*0af0*/  LDS.64 R14, [R10] ;  /* 0x000000000a0e7984 */ /* 0x000fe80000000a00 */
[----:B------:R-:W0:Y:S02]  /*0b00*/  LDS.128 R4, [R11] ;  /* 0x000000000b047984 */ /* 0x000e240000000c00 */
[C---:B0-----:R-:W-:Y:S01]  /*0b10*/  FFMA R29, R4.reuse, R14, R13 ;  /* 0x0000000e041d7223 */ /* 0x041fe2000000000d */
[----:B------:R-:W-:Y:S01]  /*0b20*/  FFMA R4, R4, R15, R26 ;  /* 0x0000000f04047223 */ /* 0x000fe2000000001a */
[----:B------:R-:W0:Y:S04]  /*0b30*/  LDS.64 R12, [R10+0x40] ;  /* 0x000040000a0c7984 */ /* 0x000e280000000a00 */
[----:B------:R-:W1:Y:S01]  /*0b40*/  LDS.64 R14, [R10+0x80] ;  /* 0x000080000a0e7984 */ /* 0x000e620000000a00 */
[----:B0-----:R-:W-:Y:S01]  /*0b50*/  FFMA R29, R12, R5, R29 ;  /* 0x000000050c1d7223 */ /* 0x001fe2000000001d */
[----:B------:R-:W-:-:S02]  /*0b60*/  FFMA R13, R5, R13, R4 ;  /* 0x0000000d050d7223 */ /* 0x000fc40000000004 */
[----:B------:R-:W0:Y:S01]  /*0b70*/  LDS.64 R4, [R10+0xc0] ;  /* 0x0000c0000a047984 */ /* 0x000e220000000a00 */
[----:B-1----:R-:W-:Y:S01]  /*0b80*/  FFMA R29, R14, R6, R29 ;  /* 0x000000060e1d7223 */ /* 0x002fe2000000001d */
[----:B------:R-:W-:Y:S02]  /*0b90*/  FFMA R6, R6, R15, R13 ;  /* 0x0000000f06067223 */ /* 0x000fe4000000000d */
[----:B------:R-:W-:Y:S04]  /*0ba0*/  LDS.64 R12, [R10+0x100] ;  /* 0x000100000a0c7984 */ /* 0x000fe80000000a00 */
[----:B------:R-:W-:Y:S01]  /*0bb0*/  LDS.64 R14, [R10+0x140] ;  /* 0x000140000a0e7984 */ /* 0x000fe20000000a00 */
[----:B0-----:R-:W-:Y:S01]  /*0bc0*/  FFMA R29, R4, R7, R29 ;  /* 0x00000007041d7223 */ /* 0x001fe2000000001d */
[----:B------:R-:W-:-:S02]  /*0bd0*/  FFMA R26, R7, R5, R6 ;  /* 0x00000005071a7223 */ /* 0x000fc40000000006 */
[----:B------:R-:W0:Y:S02]  /*0be0*/  LDS.128 R4, [R11+0x10] ;  /* 0x000010000b047984 */ /* 0x000e240000000c00 */
[C---:B0-----:R-:W-:Y:S01]  /*0bf0*/  FFMA R29, R4.reuse, R12, R29 ;  /* 0x0000000c041d7223 */ /* 0x041fe2000000001d */
[----:B------:R-:W-:Y:S02]  /*0c00*/  FFMA R26, R4, R13, R26 ;  /* 0x0000000d041a7223 */ /* 0x000fe4000000001a */
[----:B------:R-:W0:Y:S01]  /*0c10*/  LDS.64 R12, [R10+0x180] ;  /* 0x000180000a0c7984 */ /* 0x000e220000000a00 */
[----:B------:R-:W-:Y:S01]  /*0c20*/  FFMA R29, R14, R5, R29 ;  /* 0x000000050e1d7223 */ /* 0x000fe2000000001d */
[----:B------:R-:W-:Y:S02]  /*0c30*/  FFMA R15, R5, R15, R26 ;  /* 0x0000000f050f7223 */ /* 0x000fe4000000001a */
[----:B------:R-:W1:Y:S01]  /*0c40*/  LDS.64 R4, [R10+0x1c0] ;  /* 0x0001c0000a047984 */ /* 0x000e620000000a00 */
[----:B0-----:R-:W-:Y:S01]  /*0c50*/  FFMA R29, R12, R6, R29 ;  /* 0x000000060c1d7223 */ /* 0x001fe2000000001d */
[----:B------:R-:W-:-:S02]  /*0c60*/  FFMA R6, R6, R13, R15 ;  /* 0x0000000d06067223 */ /* 0x000fc4000000000f */
[----:B------:R-:W-:Y:S01]  /*0c70*/  LDS.64 R12, [R10+0x200] ;  /* 0x000200000a0c7984 */ /* 0x000fe20000000a00 */
[----:B-1----:R-:W-:Y:S01]  /*0c80*/  FFMA R29, R4, R7, R29 ;  /* 0x00000007041d7223 */ /* 0x002fe2000000001d */
[----:B------:R-:W-:Y:S02]  /*0c90*/  FFMA R26, R7, R5, R6 ;  /* 0x00000005071a7223 */ /* 0x000fe40000000006 */
[----:B------:R-:W0:Y:S04]  /*0ca0*/  LDS.128 R4, [R11+0x20] ;  /* 0x000020000b047984 */ /* 0x000e280000000c00 */
[----:B------:R-:W1:Y:S01]  /*0cb0*/  LDS.64 R14, [R10+0x240] ;  /* 0x000240000a0e7984 */ /* 0x000e620000000a00 */
[C---:B0-----:R-:W-:Y:S01]  /*0cc0*/  FFMA R29, R4.reuse, R12, R29 ;  /* 0x0000000c041d7223 */ /* 0x041fe2000000001d */
[----:B------:R-:W-:-:S02]  /*0cd0*/  FFMA R26, R4, R13, R26 ;  /* 0x0000000d041a7223 */ /* 0x000fc4000000001a */
[----:B------:R-:W0:Y:S01]  /*0ce0*/  LDS.64 R12, [R10+0x280] ;  /* 0x000280000a0c7984 */ /* 0x000e220000000a00 */
[----:B-1----:R-:W-:Y:S01]  /*0cf0*/  FFMA R29, R14, R5, R29 ;  /* 0x000000050e1d7223 */ /* 0x002fe2000000001d */
[----:B------:R-:W-:Y:S02]  /*0d00*/  FFMA R15, R5, R15, R26 ;  /* 0x0000000f050f7223 */ /* 0x000fe4000000001a */
[----:B------:R-:W1:Y:S01]  /*0d10*/  LDS.64 R4, [R10+0x2c0] ;  /* 0x0002c0000a047984 */ /* 0x000e620000000a00 */
[----:B0-----:R-:W-:Y:S01]  /*0d20*/  FFMA R29, R12, R6, R29 ;  /* 0x000000060c1d7223 */ /* 0x001fe2000000001d */
[----:B------:R-:W-:Y:S02]  /*0d30*/  FFMA R6, R6, R13, R15 ;  /* 0x0000000d06067223 */ /* 0x000fe4000000000f */
[----:B------:R-:W-:Y:S01]  /*0d40*/  LDS.64 R12, [R10+0x300] ;  /* 0x000300000a0c7984 */ /* 0x000fe20000000a00 */
[----:B-1----:R-:W-:Y:S01]  /*0d50*/  FFMA R29, R4, R7, R29 ;  /* 0x00000007041d7223 */ /* 0x002fe2000000001d */
[----:B------:R-:W-:-:S02]  /*0d60*/  FFMA R26, R7, R5, R6 ;  /* 0x00000005071a7223 */ /* 0x000fc40000000006 */
[----:B------:R-:W0:Y:S04]  /*0d70*/  LDS.128 R4, [R11+0x30] ;  /* 0x000030000b047984 */ /* 0x000e280000000c00 */
[----:B------:R-:W1:Y:S01]  /*0d80*/  LDS.64 R14, [R10+0x340] ;  /* 0x000340000a0e7984 */ /* 0x000e620000000a00 */
[C---:B0-----:R-:W-:Y:S01]  /*0d90*/  FFMA R29, R4.reuse, R12, R29 ;  /* 0x0000000c041d7223 */ /* 0x041fe2000000001d */
[----:B------:R-:W-:Y:S02]  /*0da0*/  FFMA R26, R4, R13, R26 ;  /* 0x0000000d041a7223 */ /* 0x000fe4000000001a */
[----:B------:R-:W0:Y:S01]  /*0db0*/  LDS.64 R12, [R10+0x380] ;  /* 0x000380000a0c7984 */ /* 0x000e220000000a00 */
[----:B-1----:R-:W-:Y:S01]  /*0dc0*/  FFMA R29, R14, R5, R29 ;  /* 0x000000050e1d7223 */ /* 0x002fe2000000001d */
[----:B------:R-:W-:-:S02]  /*0dd0*/  FFMA R15, R5, R15, R26 ;  /* 0x0000000f050f7223 */ /* 0x000fc4000000001a */
[----:B------:R-:W1:Y:S01]  /*0de0*/  LDS.64 R4, [R10+0x3c0] ;  /* 0x0003c0000a047984 */ /* 0x000e620000000a00 */
[----:B0-----:R-:W-:Y:S01]  /*0df0*/  FFMA R29, R12, R6, R29 ;  /* 0x000000060c1d7223 */ /* 0x001fe2000000001d */
[----:B------:R-:W-:-:S03]  /*0e00*/  FFMA R6, R6, R13, R15 ;  /* 0x0000000d06067223 */ /* 0x000fc6000000000f */
[----:B-1----:R-:W-:Y:S01]  /*0e10*/  FFMA R13, R4, R7, R29 ;  /* 0x00000007040d7223 */ /* 0x002fe2000000001d */
[----:B------:R-:W-:Y:S01]  /*0e20*/  FFMA R26, R7, R5, R6 ;  /* 0x00000005071a7223 */ /* 0x000fe20000000006 */
[----:B------:R-:W-:Y:S06]  /*0e30*/  BAR.SYNC.DEFER_BLOCKING 0x0 ;  /* 0x0000000000007b1d */ /* 0x000fec0000010000 */
[----:B------:R-:W-:Y:S05]  /*0e40*/  @P1 BRA `(.L_x_1) ;  /* 0xfffffff800801947 */ /* 0x000fea000383ffff */
.L_x_0:
[C---:B------:R-:W-:Y:S01]  /*0e50*/  VIMNMX R3, PT, PT, R23.reuse, R17, !PT ;  /* 0x0000001117037248 */ /* 0x040fe20007fe0100 */
[-C--:B------:R-:W-:Y:S01]  /*0e60*/  IMAD R4, R23, R0.reuse, RZ ;  /* 0x0000000017047224 */ /* 0x080fe200078e02ff */
[----:B------:R-:W-:Y:S02]  /*0e70*/  VIADDMNMX R23, R17, 0x1, R23, !PT ;  /* 0x0000000111177846 */ /* 0x000fe40007800117 */
[-C--:B------:R-:W-:Y:S02]  /*0e80*/  ISETP.GE.AND P0, PT, R3, R0.reuse, PT ;  /* 0x000000000300720c */ /* 0x080fe40003f06270 */
[----:B------:R-:W-:-:S11]  /*0e90*/  ISETP.GE.AND P1, PT, R23, R0, PT ;  /* 0x000000001700720c */ /* 0x000fd60003f26270 */
[----:B------:R-:W0:Y:S01]  /*0ea0*/  @!P0 LDC.64 R2, c[0x0][0x390] ;  /* 0x0000e400ff028b82 */ /* 0x000e220000000a00 */
[----:B------:R-:W-:-:S05]  /*0eb0*/  @!P0 IADD3 R5, PT, PT, R17, R4, RZ ;  /* 0x0000000411058210 */ /* 0x000fca0007ffe0ff */
[----:B0-----:R-:W-:-:S05]  /*0ec0*/  @!P0 IMAD.WIDE R2, R5, 0x4, R2 ;  /* 0x0000000405028825 */ /* 0x001fca00078e0202 */
[----:B------:R0:W-:Y:S01]  /*0ed0*/  @!P0 STG.E desc[UR8][R2.64], R13 ;  /* 0x0000000d02008986 */ /* 0x0001e2000c101908 */
[----:B------:R-:W-:Y:S05]  /*0ee0*/  @P1 EXIT ;  /* 0x000000000000194d */ /* 0x000fea0003800000 */
[----:B------:R-:W1:Y:S01]  /*0ef0*/  LDCU.64 UR4, c[0x0][0x390] ;  /* 0x00007200ff0477ac */ /* 0x000e620008000a00 */
[----:B------:R-:W-:Y:S02]  /*0f00*/  SHF.R.S32.HI R0, RZ, 0x1f, R4 ;  /* 0x0000001fff007819 */ /* 0x000fe40000011404 */
[----:B0-----:R-:W-:-:S04]  /*0f10*/  IADD3 R3, P0, PT, R17, R4, RZ ;  /* 0x0000000411037210 */ /* 0x001fc80007f1e0ff */
[----:B------:R-:W-:Y:S02]  /*0f20*/  LEA.HI.X.SX32 R0, R17, R0, 0x1, P0 ;  /* 0x0000000011007211 */ /* 0x000fe400000f0eff */
[----:B-1----:R-:W-:-:S04]  /*0f30*/  LEA R2, P0, R3, UR4, 0x2 ;  /* 0x0000000403027c11 */ /* 0x002fc8000f8010ff */
[----:B------:R-:W-:-:S05]  /*0f40*/  LEA.HI.X R3, R3, UR5, R0, 0x2, P0 ;  /* 0x0000000503037c11 */ /* 0x000fca00080f1400 */
[----:B------:R-:W-:Y:S01]  /*0f50*/  STG.E desc[UR8][R2.64+0x4], R26 ;  /* 0x0000041a02007986 */ /* 0x000fe2000c101908 */
[----:B------:R-:W-:Y:S05]  /*0f60*/  EXIT ;  /* 0x000000000000794d */ /* 0x000fea0003800000 */
.L_x_2:
[----:B------:R-:W-:-:S00]  /*0f70*/  BRA `(.L_x_2) ;  /* 0xfffffffc00fc7947 */ /* 0x000fc0000383ffff */
[----:B------:R-:W-:-:S00]  /*0f80*/  NOP ;  /* 0x0000000000007918 */ /* 0x000fc00000000000 */
[----:B------:R-:W-:-:S00]  /*0f90*/  NOP ;  /* 0x0000000000007918 */ /* 0x000fc00000000000 */
[----:B------:R-:W-:-:S00]  /*0fa0*/  NOP ;  /* 0x0000000000007918 */ /* 0x000fc00000000000 */
[----:B------:R-:W-:-:S00]  /*0fb0*/  NOP ;  /* 0x0000000000007918 */ /* 0x000fc00000000000 */
[----:B------:R-:W-:-:S00]  /*0fc0*/  NOP ;  /* 0x0000000000007918 */ /* 0x000fc00000000000 */
[----:B------:R-:W-:-:S00]  /*0fd0*/  NOP ;  /* 0x0000000000007918 */ /* 0x000fc00000000000 */
[----:B------:R-:W-:-:S00]  /*0fe0*/  NOP ;  /* 0x0000000000007918 */ /* 0x000fc00000000000 */
[----:B------:R-:W-:-:S00]  /*0ff0*/  NOP ;  /* 0x0000000000007918 */ /* 0x000fc00000000000 */
.L_x_3:


//--------------------- .nv.shared._Z21matMulTiledThreadTilePKfS0_Pfi --------------------------
	.section	.nv.shared._Z21matMulTiledThreadTilePKfS0_Pfi,"aw",@nobits
	.sectionflags	@""
	.align	4
.nv.shared._Z21matMulTiledThreadTilePKfS0_Pfi:
	.zero		3072


//--------------------- .nv.shared.reserved.0     --------------------------
	.section	.nv.shared.reserved.0,"aw",@nobits
	.weak		__nv_reservedSMEM_offset_0_alias
	.size		__nv_reservedSMEM_offset_0_alias, 0, 64
	.other		__nv_reservedSMEM_offset_0_alias,@"STO_CUDA_RESERVED_SHARED STV_DEFAULT"
__nv_reservedSMEM_offset_0_alias:
	.zero		0
	.zero		64


//--------------------- .nv.constant0._Z21matMulTiledThreadTilePKfS0_Pfi --------------------------
	.section	.nv.constant0._Z21matMulTiledThreadTilePKfS0_Pfi,"a",@progbits
	.sectionflags	@""
	.align	4
.nv.constant0._Z21matMulTiledThreadTilePKfS0_Pfi:
	.zero		924


//--------------------- SYMBOLS --------------------------

	.type		.nv.reservedSmem.offset0,@object
	.size		.nv.reservedSmem.offset0,0x4
	.type		.nv.reservedSmem.cap,@object
	.size		.nv.reservedSmem.cap,0x4
